//
// Generated by NVIDIA NVVM Compiler
//
// Compiler Build ID: CL-36424714
// Cuda compilation tools, release 13.0, V13.0.88
// Based on NVVM 20.0.0
//

.version 9.0
.target sm_100
.address_size 64

	// .globl	_Z9addKernelPiPKiS1_

.visible .entry _Z9addKernelPiPKiS1_(
	.param .u64 .ptr .align 1 _Z9addKernelPiPKiS1__param_0,
	.param .u64 .ptr .align 1 _Z9addKernelPiPKiS1__param_1,
	.param .u64 .ptr .align 1 _Z9addKernelPiPKiS1__param_2
)
{
	.reg .b32 	%r<5>;
	.reg .b64 	%rd<11>;

	ld.param.u64 	%rd1, [_Z9addKernelPiPKiS1__param_0];
	ld.param.u64 	%rd2, [_Z9addKernelPiPKiS1__param_1];
	ld.param.u64 	%rd3, [_Z9addKernelPiPKiS1__param_2];
	cvta.to.global.u64 	%rd4, %rd1;
	cvta.to.global.u64 	%rd5, %rd3;
	cvta.to.global.u64 	%rd6, %rd2;
	mov.u32 	%r1, %tid.x;
	mul.wide.u32 	%rd7, %r1, 4;
	add.s64 	%rd8, %rd6, %rd7;
	ld.global.u32 	%r2, [%rd8];
	add.s64 	%rd9, %rd5, %rd7;
	ld.global.u32 	%r3, [%rd9];
	add.s32 	%r4, %r3, %r2;
	add.s64 	%rd10, %rd4, %rd7;
	st.global.u32 	[%rd10], %r4;
	ret;

}


// ===== COMPILED SASS (sm_100) =====

	.target	sm_100

	.elftype	@"ET_EXEC"


//--------------------- .note.nv.tkinfo           --------------------------
	.section	.note.nv.tkinfo,"",@"SHT_NOTE"
	.sectionflags	@"SHF_NOTE_NV_TKINFO"
	.tkinfo
        /*0018*/ 	.word	0x00000002
        /*0030*/ 	.string	""
        /*0030*/ 	.string	"ptxas"
        /*0030*/ 	.string	"Cuda compilation tools, release 13.0, V13.0.88"
        /*0030*/ 	.string	"Build cuda_13.0.r13.0/compiler.36424714_0"
        /*0030*/ 	.string	"-arch sm_100 -m 64 "



//--------------------- .note.nv.cuinfo           --------------------------
	.section	.note.nv.cuinfo,"",@"SHT_NOTE"
	.sectionflags	@"SHF_NOTE_NV_CUINFO"
        /*0018*/ 	.short	0x0002
        /*001a*/ 	.short	0x0064
        /*001c*/ 	.short	0x0082
	.zero		2


//--------------------- .nv.info                  --------------------------
	.section	.nv.info,"",@"SHT_CUDA_INFO"
	.align	4


	//----- nvinfo : EIATTR_REGCOUNT
	.align		4
        /*0000*/ 	.byte	0x04, 0x2f
        /*0002*/ 	.short	(.L_1 - .L_0)
	.align		4
.L_0:
        /*0004*/ 	.word	index@(_Z9addKernelPiPKiS1_)
        /*0008*/ 	.word	0x0000000c


	//----- nvinfo : EIATTR_FRAME_SIZE
	.align		4
.L_1:
        /*000c*/ 	.byte	0x04, 0x11
        /*000e*/ 	.short	(.L_3 - .L_2)
	.align		4
.L_2:
        /*0010*/ 	.word	index@(_Z9addKernelPiPKiS1_)
        /*0014*/ 	.word	0x00000000


	//----- nvinfo : EIATTR_MIN_STACK_SIZE
	.align		4
.L_3:
        /*0018*/ 	.byte	0x04, 0x12
        /*001a*/ 	.short	(.L_5 - .L_4)
	.align		4
.L_4:
        /*001c*/ 	.word	index@(_Z9addKernelPiPKiS1_)
        /*0020*/ 	.word	0x00000000
.L_5:


//--------------------- .nv.compat                --------------------------
	.section	.nv.compat,"",@"SHT_CUDA_COMPAT_INFO"
	.align	4
        /*0000*/ 	.byte	0x02, 0x09, 0x00, 0x00, 0x02, 0x02, 0x01, 0x00, 0x02, 0x05, 0x05, 0x00, 0x03, 0x07, 0x01, 0x01
        /*0010*/ 	.byte	0x02, 0x03, 0x00, 0x00, 0x02, 0x06, 0x01, 0x00, 0x04, 0x0b, 0x08, 0x00, 0x09, 0x00, 0x00, 0x00
        /*0020*/ 	.byte	0x00, 0x00, 0x00, 0x00


//--------------------- .nv.info._Z9addKernelPiPKiS1_ --------------------------
	.section	.nv.info._Z9addKernelPiPKiS1_,"",@"SHT_CUDA_INFO"
	.sectionflags	@""
	.align	4


	//----- nvinfo : EIATTR_CUDA_API_VERSION
	.align		4
        /*0000*/ 	.byte	0x04, 0x37
        /*0002*/ 	.short	(.L_7 - .L_6)
.L_6:
        /*0004*/ 	.word	0x00000082


	//----- nvinfo : EIATTR_KPARAM_INFO
	.align		4
.L_7:
        /*0008*/ 	.byte	0x04, 0x17
        /*000a*/ 	.short	(.L_9 - .L_8)
.L_8:
        /*000c*/ 	.word	0x00000000
        /*0010*/ 	.short	0x0002
        /*0012*/ 	.short	0x0010
        /*0014*/ 	.byte	0x00, 0xf5, 0x21, 0x00


	//----- nvinfo : EIATTR_KPARAM_INFO
	.align		4
.L_9:
        /*0018*/ 	.byte	0x04, 0x17
        /*001a*/ 	.short	(.L_11 - .L_10)
.L_10:
        /*001c*/ 	.word	0x00000000
        /*0020*/ 	.short	0x0001
        /*0022*/ 	.short	0x0008
        /*0024*/ 	.byte	0x00, 0xf5, 0x21, 0x00


	//----- nvinfo : EIATTR_KPARAM_INFO
	.align		4
.L_11:
        /*0028*/ 	.byte	0x04, 0x17
        /*002a*/ 	.short	(.L_13 - .L_12)
.L_12:
        /*002c*/ 	.word	0x00000000
        /*0030*/ 	.short	0x0000
        /*0032*/ 	.short	0x0000
        /*0034*/ 	.byte	0x00, 0xf5, 0x21, 0x00


	//----- nvinfo : EIATTR_SPARSE_MMA_MASK
	.align		4
.L_13:
        /*0038*/ 	.byte	0x03, 0x50
        /*003a*/ 	.short	0x0000


	//----- nvinfo : EIATTR_MAXREG_COUNT
	.align		4
        /*003c*/ 	.byte	0x03, 0x1b
        /*003e*/ 	.short	0x00ff


	//----- nvinfo : EIATTR_MERCURY_ISA_VERSION
	.align		4
        /*0040*/ 	.byte	0x03, 0x5f
        /*0042*/ 	.short	0x0101


	//----- nvinfo : EIATTR_VRC_CTA_INIT_COUNT
	.align		4
        /*0044*/ 	.byte	0x02, 0x4a
	.zero		1
	.zero		1


	//----- nvinfo : EIATTR_EXIT_INSTR_OFFSETS
	.align		4
        /*0048*/ 	.byte	0x04, 0x1c
        /*004a*/ 	.short	(.L_15 - .L_14)


	//   ....[0]....
.L_14:
        /*004c*/ 	.word	0x000000d0


	//----- nvinfo : EIATTR_CBANK_PARAM_SIZE
	.align		4
.L_15:
        /*0050*/ 	.byte	0x03, 0x19
        /*0052*/ 	.short	0x0018


	//----- nvinfo : EIATTR_PARAM_CBANK
	.align		4
        /*0054*/ 	.byte	0x04, 0x0a
        /*0056*/ 	.short	(.L_17 - .L_16)
	.align		4
.L_16:
        /*0058*/ 	.word	index@(.nv.constant0._Z9addKernelPiPKiS1_)
        /*005c*/ 	.short	0x0380
        /*005e*/ 	.short	0x0018


	//----- nvinfo : EIATTR_SW_WAR
	.align		4
.L_17:
        /*0060*/ 	.byte	0x04, 0x36
        /*0062*/ 	.short	(.L_19 - .L_18)
.L_18:
        /*0064*/ 	.word	0x00000008
.L_19:


//--------------------- .nv.callgraph             --------------------------
	.section	.nv.callgraph,"",@"SHT_CUDA_CALLGRAPH"
	.align	4
	.sectionentsize	8
	.align		4
        /*0000*/ 	.word	0x00000000
	.align		4
        /*0004*/ 	.word	0xffffffff
	.align		4
        /*0008*/ 	.word	0x00000000
	.align		4
        /*000c*/ 	.word	0xfffffffe
	.align		4
        /*0010*/ 	.word	0x00000000
	.align		4
        /*0014*/ 	.word	0xfffffffd
	.align		4
        /*0018*/ 	.word	0x00000000
	.align		4
        /*001c*/ 	.word	0xfffffffc


//--------------------- .text._Z9addKernelPiPKiS1_ --------------------------
	.section	.text._Z9addKernelPiPKiS1_,"ax",@progbits
	.align	128
        .global         _Z9addKernelPiPKiS1_
        .type           _Z9addKernelPiPKiS1_,@function
        .size           _Z9addKernelPiPKiS1_,(.L_x_1 - _Z9addKernelPiPKiS1_)
        .other          _Z9addKernelPiPKiS1_,@"STO_CUDA_ENTRY STV_DEFAULT"
_Z9addKernelPiPKiS1_:
.text._Z9addKernelPiPKiS1_:
[----:B------:R-:W-:Y:S01]  /*0000*/  LDC R1, c[0x0][0x37c] ;  /* 0x0000df00ff017b82 */ /* 0x000fe20000000800 */
[----:B------:R-:W0:Y:S07]  /*0010*/  S2R R9, SR_TID.X ;  /* 0x0000000000097919 */ /* 0x000e2e0000002100 */
[----:B------:R-:W0:Y:S01]  /*0020*/  LDC.64 R2, c[0x0][0x388] ;  /* 0x0000e200ff027b82 */ /* 0x000e220000000a00 */
[----:B------:R-:W1:Y:S07]  /*0030*/  LDCU.64 UR4, c[0x0][0x358] ;  /* 0x00006b00ff0477ac */ /* 0x000e6e0008000a00 */
[----:B------:R-:W2:Y:S08]  /*0040*/  LDC.64 R4, c[0x0][0x390] ;  /* 0x0000e400ff047b82 */ /* 0x000eb00000000a00 */
[----:B------:R-:W3:Y:S01]  /*0050*/  LDC.64 R6, c[0x0][0x380] ;  /* 0x0000e000ff067b82 */ /* 0x000ee20000000a00 */
[----:B0-----:R-:W-:-:S04]  /*0060*/  IMAD.WIDE.U32 R2, R9, 0x4, R2 ;  /* 0x0000000409027825 */ /* 0x001fc800078e0002 */
[C---:B--2---:R-:W-:Y:S02]  /*0070*/  IMAD.WIDE.U32 R4, R9.reuse, 0x4, R4 ;  /* 0x0000000409047825 */ /* 0x044fe400078e0004 */
[----:B-1----:R-:W2:Y:S04]  /*0080*/  LDG.E R2, desc[UR4][R2.64] ;  /* 0x0000000402027981 */ /* 0x002ea8000c1e1900 */
[----:B------:R-:W2:Y:S01]  /*0090*/  LDG.E R5, desc[UR4][R4.64] ;  /* 0x0000000404057981 */ /* 0x000ea2000c1e1900 */
[----:B---3--:R-:W-:Y:S01]  /*00a0*/  IMAD.WIDE.U32 R6, R9, 0x4, R6 ;  /* 0x0000000409067825 */ /* 0x008fe200078e0006 */
[----:B--2---:R-:W-:-:S05]  /*00b0*/  IADD3 R9, PT, PT, R2, R5, RZ ;  /* 0x0000000502097210 */ /* 0x004fca0007ffe0ff */
[----:B------:R-:W-:Y:S01]  /*00c0*/  STG.E desc[UR4][R6.64], R9 ;  /* 0x0000000906007986 */ /* 0x000fe2000c101904 */
[----:B------:R-:W-:Y:S05]  /*00d0*/  EXIT ;  /* 0x000000000000794d */ /* 0x000fea0003800000 */
.L_x_0:
[----:B------:R-:W-:-:S00]  /*00e0*/  BRA `(.L_x_0) ;  /* 0xfffffffc00fc7947 */ /* 0x000fc0000383ffff */
[----:B------:R-:W-:-:S00]  /*00f0*/  NOP ;  /* 0x0000000000007918 */ /* 0x000fc00000000000 */
        /* <DEDUP_REMOVED lines=8> */
.L_x_1:


//--------------------- .nv.shared.reserved.0     --------------------------
	.section	.nv.shared.reserved.0,"aw",@nobits
	.weak		__nv_reservedSMEM_offset_0_alias
	.size		__nv_reservedSMEM_offset_0_alias, 0, 64
	.other		__nv_reservedSMEM_offset_0_alias,@"STO_CUDA_RESERVED_SHARED STV_DEFAULT"
__nv_reservedSMEM_offset_0_alias:
	.zero		0
	.zero		64


//--------------------- .nv.constant0._Z9addKernelPiPKiS1_ --------------------------
	.section	.nv.constant0._Z9addKernelPiPKiS1_,"a",@progbits
	.sectionflags	@""
	.align	4
.nv.constant0._Z9addKernelPiPKiS1_:
	.zero		920


//--------------------- SYMBOLS --------------------------

	.type		.nv.reservedSmem.offset0,@object
	.size		.nv.reservedSmem.offset0,0x4
